//
// Generated by NVIDIA NVVM Compiler
//
// Compiler Build ID: CL-36424714
// Cuda compilation tools, release 13.0, V13.0.88
// Based on NVVM 20.0.0
//

.version 9.0
.target sm_100
.address_size 64

	// .globl	_Z5SAXPYPfS_S_

.visible .entry _Z5SAXPYPfS_S_(
	.param .u64 .ptr .align 1 _Z5SAXPYPfS_S__param_0,
	.param .u64 .ptr .align 1 _Z5SAXPYPfS_S__param_1,
	.param .u64 .ptr .align 1 _Z5SAXPYPfS_S__param_2
)
{
	.reg .pred 	%p<2>;
	.reg .b32 	%r<5>;
	.reg .b32 	%f<6>;
	.reg .b64 	%rd<10>;

	ld.param.u64 	%rd1, [_Z5SAXPYPfS_S__param_0];
	ld.param.u64 	%rd2, [_Z5SAXPYPfS_S__param_1];
	ld.param.u64 	%rd3, [_Z5SAXPYPfS_S__param_2];
	mov.u32 	%r2, %ctaid.x;
	mov.u32 	%r3, %ntid.x;
	mov.u32 	%r4, %tid.x;
	mad.lo.s32 	%r1, %r2, %r3, %r4;
	setp.gt.s32 	%p1, %r1, 131071;
	@%p1 bra 	$L__BB0_2;
	cvta.to.global.u64 	%rd4, %rd3;
	cvta.to.global.u64 	%rd5, %rd1;
	cvta.to.global.u64 	%rd6, %rd2;
	ld.global.f32 	%f1, [%rd4];
	mul.wide.s32 	%rd7, %r1, 4;
	add.s64 	%rd8, %rd5, %rd7;
	ld.global.f32 	%f2, [%rd8];
	add.f32 	%f3, %f1, %f2;
	add.s64 	%rd9, %rd6, %rd7;
	ld.global.f32 	%f4, [%rd9];
	add.f32 	%f5, %f4, %f3;
	st.global.f32 	[%rd9], %f5;
$L__BB0_2:
	ret;

}


// ===== COMPILED SASS (sm_100) =====

	.target	sm_100

	.elftype	@"ET_EXEC"


//--------------------- .note.nv.tkinfo           --------------------------
	.section	.note.nv.tkinfo,"",@"SHT_NOTE"
	.sectionflags	@"SHF_NOTE_NV_TKINFO"
	.tkinfo
        /*0018*/ 	.word	0x00000002
        /*0030*/ 	.string	""
        /*0030*/ 	.string	"ptxas"
        /*0030*/ 	.string	"Cuda compilation tools, release 13.0, V13.0.88"
        /*0030*/ 	.string	"Build cuda_13.0.r13.0/compiler.36424714_0"
        /*0030*/ 	.string	"-arch sm_100 -m 64 "



//--------------------- .note.nv.cuinfo           --------------------------
	.section	.note.nv.cuinfo,"",@"SHT_NOTE"
	.sectionflags	@"SHF_NOTE_NV_CUINFO"
        /*0018*/ 	.short	0x0002
        /*001a*/ 	.short	0x0064
        /*001c*/ 	.short	0x0082
	.zero		2


//--------------------- .nv.info                  --------------------------
	.section	.nv.info,"",@"SHT_CUDA_INFO"
	.align	4


	//----- nvinfo : EIATTR_REGCOUNT
	.align		4
        /*0000*/ 	.byte	0x04, 0x2f
        /*0002*/ 	.short	(.L_1 - .L_0)
	.align		4
.L_0:
        /*0004*/ 	.word	index@(_Z5SAXPYPfS_S_)
        /*0008*/ 	.word	0x0000000c


	//----- nvinfo : EIATTR_FRAME_SIZE
	.align		4
.L_1:
        /*000c*/ 	.byte	0x04, 0x11
        /*000e*/ 	.short	(.L_3 - .L_2)
	.align		4
.L_2:
        /*0010*/ 	.word	index@(_Z5SAXPYPfS_S_)
        /*0014*/ 	.word	0x00000000


	//----- nvinfo : EIATTR_MIN_STACK_SIZE
	.align		4
.L_3:
        /*0018*/ 	.byte	0x04, 0x12
        /*001a*/ 	.short	(.L_5 - .L_4)
	.align		4
.L_4:
        /*001c*/ 	.word	index@(_Z5SAXPYPfS_S_)
        /*0020*/ 	.word	0x00000000
.L_5:


//--------------------- .nv.compat                --------------------------
	.section	.nv.compat,"",@"SHT_CUDA_COMPAT_INFO"
	.align	4
        /*0000*/ 	.byte	0x02, 0x09, 0x00, 0x00, 0x02, 0x02, 0x01, 0x00, 0x02, 0x05, 0x05, 0x00, 0x03, 0x07, 0x01, 0x01
        /*0010*/ 	.byte	0x02, 0x03, 0x00, 0x00, 0x02, 0x06, 0x01, 0x00, 0x04, 0x0b, 0x08, 0x00, 0x09, 0x00, 0x00, 0x00
        /*0020*/ 	.byte	0x00, 0x00, 0x00, 0x00


//--------------------- .nv.info._Z5SAXPYPfS_S_   --------------------------
	.section	.nv.info._Z5SAXPYPfS_S_,"",@"SHT_CUDA_INFO"
	.sectionflags	@""
	.align	4


	//----- nvinfo : EIATTR_CUDA_API_VERSION
	.align		4
        /*0000*/ 	.byte	0x04, 0x37
        /*0002*/ 	.short	(.L_7 - .L_6)
.L_6:
        /*0004*/ 	.word	0x00000082


	//----- nvinfo : EIATTR_KPARAM_INFO
	.align		4
.L_7:
        /*0008*/ 	.byte	0x04, 0x17
        /*000a*/ 	.short	(.L_9 - .L_8)
.L_8:
        /*000c*/ 	.word	0x00000000
        /*0010*/ 	.short	0x0002
        /*0012*/ 	.short	0x0010
        /*0014*/ 	.byte	0x00, 0xf5, 0x21, 0x00


	//----- nvinfo : EIATTR_KPARAM_INFO
	.align		4
.L_9:
        /*0018*/ 	.byte	0x04, 0x17
        /*001a*/ 	.short	(.L_11 - .L_10)
.L_10:
        /*001c*/ 	.word	0x00000000
        /*0020*/ 	.short	0x0001
        /*0022*/ 	.short	0x0008
        /*0024*/ 	.byte	0x00, 0xf5, 0x21, 0x00


	//----- nvinfo : EIATTR_KPARAM_INFO
	.align		4
.L_11:
        /*0028*/ 	.byte	0x04, 0x17
        /*002a*/ 	.short	(.L_13 - .L_12)
.L_12:
        /*002c*/ 	.word	0x00000000
        /*0030*/ 	.short	0x0000
        /*0032*/ 	.short	0x0000
        /*0034*/ 	.byte	0x00, 0xf5, 0x21, 0x00


	//----- nvinfo : EIATTR_SPARSE_MMA_MASK
	.align		4
.L_13:
        /*0038*/ 	.byte	0x03, 0x50
        /*003a*/ 	.short	0x0000


	//----- nvinfo : EIATTR_MAXREG_COUNT
	.align		4
        /*003c*/ 	.byte	0x03, 0x1b
        /*003e*/ 	.short	0x00ff


	//----- nvinfo : EIATTR_MERCURY_ISA_VERSION
	.align		4
        /*0040*/ 	.byte	0x03, 0x5f
        /*0042*/ 	.short	0x0101


	//----- nvinfo : EIATTR_VRC_CTA_INIT_COUNT
	.align		4
        /*0044*/ 	.byte	0x02, 0x4a
	.zero		1
	.zero		1


	//----- nvinfo : EIATTR_EXIT_INSTR_OFFSETS
	.align		4
        /*0048*/ 	.byte	0x04, 0x1c
        /*004a*/ 	.short	(.L_15 - .L_14)


	//   ....[0]....
.L_14:
        /*004c*/ 	.word	0x00000060


	//   ....[1]....
        /*0050*/ 	.word	0x00000130


	//----- nvinfo : EIATTR_CBANK_PARAM_SIZE
	.align		4
.L_15:
        /*0054*/ 	.byte	0x03, 0x19
        /*0056*/ 	.short	0x0018


	//----- nvinfo : EIATTR_PARAM_CBANK
	.align		4
        /*0058*/ 	.byte	0x04, 0x0a
        /*005a*/ 	.short	(.L_17 - .L_16)
	.align		4
.L_16:
        /*005c*/ 	.word	index@(.nv.constant0._Z5SAXPYPfS_S_)
        /*0060*/ 	.short	0x0380
        /*0062*/ 	.short	0x0018


	//----- nvinfo : EIATTR_SW_WAR
	.align		4
.L_17:
        /*0064*/ 	.byte	0x04, 0x36
        /*0066*/ 	.short	(.L_19 - .L_18)
.L_18:
        /*0068*/ 	.word	0x00000008
.L_19:


//--------------------- .nv.callgraph             --------------------------
	.section	.nv.callgraph,"",@"SHT_CUDA_CALLGRAPH"
	.align	4
	.sectionentsize	8
	.align		4
        /*0000*/ 	.word	0x00000000
	.align		4
        /*0004*/ 	.word	0xffffffff
	.align		4
        /*0008*/ 	.word	0x00000000
	.align		4
        /*000c*/ 	.word	0xfffffffe
	.align		4
        /*0010*/ 	.word	0x00000000
	.align		4
        /*0014*/ 	.word	0xfffffffd
	.align		4
        /*0018*/ 	.word	0x00000000
	.align		4
        /*001c*/ 	.word	0xfffffffc


//--------------------- .text._Z5SAXPYPfS_S_      --------------------------
	.section	.text._Z5SAXPYPfS_S_,"ax",@progbits
	.align	128
        .global         _Z5SAXPYPfS_S_
        .type           _Z5SAXPYPfS_S_,@function
        .size           _Z5SAXPYPfS_S_,(.L_x_1 - _Z5SAXPYPfS_S_)
        .other          _Z5SAXPYPfS_S_,@"STO_CUDA_ENTRY STV_DEFAULT"
_Z5SAXPYPfS_S_:
.text._Z5SAXPYPfS_S_:
[----:B------:R-:W-:Y:S01]  /*0000*/  LDC R1, c[0x0][0x37c] ;  /* 0x0000df00ff017b82 */ /* 0x000fe20000000800 */
[----:B------:R-:W0:Y:S07]  /*0010*/  S2R R0, SR_TID.X ;  /* 0x0000000000007919 */ /* 0x000e2e0000002100 */
[----:B------:R-:W0:Y:S08]  /*0020*/  S2UR UR4, SR_CTAID.X ;  /* 0x00000000000479c3 */ /* 0x000e300000002500 */
[----:B------:R-:W0:Y:S02]  /*0030*/  LDC R9, c[0x0][0x360] ;  /* 0x0000d800ff097b82 */ /* 0x000e240000000800 */
[----:B0-----:R-:W-:-:S05]  /*0040*/  IMAD R9, R9, UR4, R0 ;  /* 0x0000000409097c24 */ /* 0x001fca000f8e0200 */
[----:B------:R-:W-:-:S13]  /*0050*/  ISETP.GT.AND P0, PT, R9, 0x1ffff, PT ;  /* 0x0001ffff0900780c */ /* 0x000fda0003f04270 */
[----:B------:R-:W-:Y:S05]  /*0060*/  @P0 EXIT ;  /* 0x000000000000094d */ /* 0x000fea0003800000 */
[----:B------:R-:W0:Y:S01]  /*0070*/  LDC.64 R4, c[0x0][0x380] ;  /* 0x0000e000ff047b82 */ /* 0x000e220000000a00 */
[----:B------:R-:W1:Y:S07]  /*0080*/  LDCU.64 UR4, c[0x0][0x358] ;  /* 0x00006b00ff0477ac */ /* 0x000e6e0008000a00 */
[----:B------:R-:W2:Y:S08]  /*0090*/  LDC.64 R6, c[0x0][0x388] ;  /* 0x0000e200ff067b82 */ /* 0x000eb00000000a00 */
[----:B------:R-:W3:Y:S01]  /*00a0*/  LDC.64 R2, c[0x0][0x390] ;  /* 0x0000e400ff027b82 */ /* 0x000ee20000000a00 */
[----:B0-----:R-:W-:-:S06]  /*00b0*/  IMAD.WIDE R4, R9, 0x4, R4 ;  /* 0x0000000409047825 */ /* 0x001fcc00078e0204 */
[----:B-1----:R-:W4:Y:S01]  /*00c0*/  LDG.E R5, desc[UR4][R4.64] ;  /* 0x0000000404057981 */ /* 0x002f22000c1e1900 */
[----:B--2---:R-:W-:-:S05]  /*00d0*/  IMAD.WIDE R6, R9, 0x4, R6 ;  /* 0x0000000409067825 */ /* 0x004fca00078e0206 */
[----:B------:R-:W2:Y:S04]  /*00e0*/  LDG.E R9, desc[UR4][R6.64] ;  /* 0x0000000406097981 */ /* 0x000ea8000c1e1900 */
[----:B---3--:R-:W4:Y:S02]  /*00f0*/  LDG.E R2, desc[UR4][R2.64] ;  /* 0x0000000402027981 */ /* 0x008f24000c1e1900 */
[----:B----4-:R-:W-:-:S04]  /*0100*/  FADD R0, R2, R5 ;  /* 0x0000000502007221 */ /* 0x010fc80000000000 */
[----:B--2---:R-:W-:-:S05]  /*0110*/  FADD R9, R0, R9 ;  /* 0x0000000900097221 */ /* 0x004fca0000000000 */
[----:B------:R-:W-:Y:S01]  /*0120*/  STG.E desc[UR4][R6.64], R9 ;  /* 0x0000000906007986 */ /* 0x000fe2000c101904 */
[----:B------:R-:W-:Y:S05]  /*0130*/  EXIT ;  /* 0x000000000000794d */ /* 0x000fea0003800000 */
.L_x_0:
[----:B------:R-:W-:-:S00]  /*0140*/  BRA `(.L_x_0) ;  /* 0xfffffffc00fc7947 */ /* 0x000fc0000383ffff */
[----:B------:R-:W-:-:S00]  /*0150*/  NOP ;  /* 0x0000000000007918 */ /* 0x000fc00000000000 */
        /* <DEDUP_REMOVED lines=10> */
.L_x_1:


//--------------------- .nv.shared.reserved.0     --------------------------
	.section	.nv.shared.reserved.0,"aw",@nobits
	.weak		__nv_reservedSMEM_offset_0_alias
	.size		__nv_reservedSMEM_offset_0_alias, 0, 64
	.other		__nv_reservedSMEM_offset_0_alias,@"STO_CUDA_RESERVED_SHARED STV_DEFAULT"
__nv_reservedSMEM_offset_0_alias:
	.zero		0
	.zero		64


//--------------------- .nv.constant0._Z5SAXPYPfS_S_ --------------------------
	.section	.nv.constant0._Z5SAXPYPfS_S_,"a",@progbits
	.sectionflags	@""
	.align	4
.nv.constant0._Z5SAXPYPfS_S_:
	.zero		920


//--------------------- SYMBOLS --------------------------

	.type		.nv.reservedSmem.offset0,@object
	.size		.nv.reservedSmem.offset0,0x4
